//
// Generated by NVIDIA NVVM Compiler
//
// Compiler Build ID: CL-36424714
// Cuda compilation tools, release 13.0, V13.0.88
// Based on NVVM 20.0.0
//

.version 9.0
.target sm_100
.address_size 64

	// .globl	_Z11mat_mul_gpuPfS_S_iii

.visible .entry _Z11mat_mul_gpuPfS_S_iii(
	.param .u64 .ptr .align 1 _Z11mat_mul_gpuPfS_S_iii_param_0,
	.param .u64 .ptr .align 1 _Z11mat_mul_gpuPfS_S_iii_param_1,
	.param .u64 .ptr .align 1 _Z11mat_mul_gpuPfS_S_iii_param_2,
	.param .u32 _Z11mat_mul_gpuPfS_S_iii_param_3,
	.param .u32 _Z11mat_mul_gpuPfS_S_iii_param_4,
	.param .u32 _Z11mat_mul_gpuPfS_S_iii_param_5
)
{
	.reg .pred 	%p<13>;
	.reg .b32 	%r<41>;
	.reg .b32 	%f<68>;
	.reg .b64 	%rd<53>;

	ld.param.u64 	%rd7, [_Z11mat_mul_gpuPfS_S_iii_param_0];
	ld.param.u64 	%rd8, [_Z11mat_mul_gpuPfS_S_iii_param_1];
	ld.param.u64 	%rd6, [_Z11mat_mul_gpuPfS_S_iii_param_2];
	ld.param.u32 	%r20, [_Z11mat_mul_gpuPfS_S_iii_param_3];
	ld.param.u32 	%r18, [_Z11mat_mul_gpuPfS_S_iii_param_4];
	ld.param.u32 	%r19, [_Z11mat_mul_gpuPfS_S_iii_param_5];
	cvta.to.global.u64 	%rd1, %rd8;
	cvta.to.global.u64 	%rd2, %rd7;
	mov.u32 	%r21, %ctaid.y;
	mov.u32 	%r22, %ntid.y;
	mov.u32 	%r23, %tid.y;
	mad.lo.s32 	%r1, %r21, %r22, %r23;
	mov.u32 	%r24, %ctaid.x;
	mov.u32 	%r25, %ntid.x;
	mov.u32 	%r26, %tid.x;
	mad.lo.s32 	%r2, %r24, %r25, %r26;
	setp.ge.s32 	%p1, %r1, %r20;
	setp.ge.s32 	%p2, %r2, %r18;
	or.pred  	%p3, %p1, %p2;
	@%p3 bra 	$L__BB0_14;
	setp.lt.s32 	%p4, %r19, 1;
	mov.f32 	%f67, 0f00000000;
	@%p4 bra 	$L__BB0_13;
	mul.lo.s32 	%r3, %r19, %r1;
	and.b32  	%r4, %r19, 7;
	setp.lt.u32 	%p5, %r19, 8;
	mov.f32 	%f67, 0f00000000;
	mov.b32 	%r39, 0;
	@%p5 bra 	$L__BB0_5;
	and.b32  	%r39, %r19, 2147483640;
	neg.s32 	%r37, %r39;
	shl.b32 	%r7, %r18, 3;
	mul.wide.u32 	%rd9, %r3, 4;
	add.s64 	%rd10, %rd9, %rd2;
	add.s64 	%rd52, %rd10, 16;
	mov.f32 	%f67, 0f00000000;
	mul.wide.s32 	%rd13, %r18, 4;
	mov.u32 	%r36, %r2;
$L__BB0_4:
	.pragma "nounroll";
	ld.global.f32 	%f17, [%rd52+-16];
	mul.wide.s32 	%rd11, %r36, 4;
	add.s64 	%rd12, %rd1, %rd11;
	ld.global.f32 	%f18, [%rd12];
	fma.rn.f32 	%f19, %f17, %f18, %f67;
	ld.global.f32 	%f20, [%rd52+-12];
	add.s64 	%rd14, %rd12, %rd13;
	ld.global.f32 	%f21, [%rd14];
	fma.rn.f32 	%f22, %f20, %f21, %f19;
	ld.global.f32 	%f23, [%rd52+-8];
	add.s64 	%rd15, %rd14, %rd13;
	ld.global.f32 	%f24, [%rd15];
	fma.rn.f32 	%f25, %f23, %f24, %f22;
	ld.global.f32 	%f26, [%rd52+-4];
	add.s64 	%rd16, %rd15, %rd13;
	ld.global.f32 	%f27, [%rd16];
	fma.rn.f32 	%f28, %f26, %f27, %f25;
	ld.global.f32 	%f29, [%rd52];
	add.s64 	%rd17, %rd16, %rd13;
	ld.global.f32 	%f30, [%rd17];
	fma.rn.f32 	%f31, %f29, %f30, %f28;
	ld.global.f32 	%f32, [%rd52+4];
	add.s64 	%rd18, %rd17, %rd13;
	ld.global.f32 	%f33, [%rd18];
	fma.rn.f32 	%f34, %f32, %f33, %f31;
	ld.global.f32 	%f35, [%rd52+8];
	add.s64 	%rd19, %rd18, %rd13;
	ld.global.f32 	%f36, [%rd19];
	fma.rn.f32 	%f37, %f35, %f36, %f34;
	ld.global.f32 	%f38, [%rd52+12];
	add.s64 	%rd20, %rd19, %rd13;
	ld.global.f32 	%f39, [%rd20];
	fma.rn.f32 	%f67, %f38, %f39, %f37;
	add.s32 	%r37, %r37, 8;
	add.s32 	%r36, %r36, %r7;
	add.s64 	%rd52, %rd52, 32;
	setp.ne.s32 	%p6, %r37, 0;
	@%p6 bra 	$L__BB0_4;
$L__BB0_5:
	setp.eq.s32 	%p7, %r4, 0;
	@%p7 bra 	$L__BB0_13;
	and.b32  	%r13, %r19, 3;
	setp.lt.u32 	%p8, %r4, 4;
	@%p8 bra 	$L__BB0_8;
	add.s32 	%r28, %r39, %r3;
	mul.wide.u32 	%rd21, %r28, 4;
	add.s64 	%rd22, %rd2, %rd21;
	ld.global.f32 	%f41, [%rd22];
	mad.lo.s32 	%r29, %r39, %r18, %r2;
	mul.wide.s32 	%rd23, %r29, 4;
	add.s64 	%rd24, %rd1, %rd23;
	ld.global.f32 	%f42, [%rd24];
	fma.rn.f32 	%f43, %f41, %f42, %f67;
	cvt.u64.u32 	%rd25, %r3;
	cvt.u64.u32 	%rd26, %r39;
	add.s64 	%rd27, %rd26, %rd25;
	shl.b64 	%rd28, %rd27, 2;
	add.s64 	%rd29, %rd2, %rd28;
	ld.global.f32 	%f44, [%rd29+4];
	mul.wide.s32 	%rd30, %r18, 4;
	add.s64 	%rd31, %rd24, %rd30;
	ld.global.f32 	%f45, [%rd31];
	fma.rn.f32 	%f46, %f44, %f45, %f43;
	ld.global.f32 	%f47, [%rd29+8];
	add.s64 	%rd32, %rd31, %rd30;
	ld.global.f32 	%f48, [%rd32];
	fma.rn.f32 	%f49, %f47, %f48, %f46;
	ld.global.f32 	%f50, [%rd29+12];
	add.s64 	%rd33, %rd32, %rd30;
	ld.global.f32 	%f51, [%rd33];
	fma.rn.f32 	%f67, %f50, %f51, %f49;
	add.s32 	%r39, %r39, 4;
$L__BB0_8:
	setp.eq.s32 	%p9, %r13, 0;
	@%p9 bra 	$L__BB0_13;
	setp.eq.s32 	%p10, %r13, 1;
	@%p10 bra 	$L__BB0_11;
	add.s32 	%r30, %r39, %r3;
	mul.wide.u32 	%rd34, %r30, 4;
	add.s64 	%rd35, %rd2, %rd34;
	ld.global.f32 	%f53, [%rd35];
	mad.lo.s32 	%r31, %r39, %r18, %r2;
	mul.wide.s32 	%rd36, %r31, 4;
	add.s64 	%rd37, %rd1, %rd36;
	ld.global.f32 	%f54, [%rd37];
	fma.rn.f32 	%f55, %f53, %f54, %f67;
	cvt.u64.u32 	%rd38, %r3;
	cvt.u64.u32 	%rd39, %r39;
	add.s64 	%rd40, %rd39, %rd38;
	shl.b64 	%rd41, %rd40, 2;
	add.s64 	%rd42, %rd2, %rd41;
	ld.global.f32 	%f56, [%rd42+4];
	mul.wide.s32 	%rd43, %r18, 4;
	add.s64 	%rd44, %rd37, %rd43;
	ld.global.f32 	%f57, [%rd44];
	fma.rn.f32 	%f67, %f56, %f57, %f55;
	add.s32 	%r39, %r39, 2;
$L__BB0_11:
	and.b32  	%r32, %r19, 1;
	setp.eq.b32 	%p11, %r32, 1;
	not.pred 	%p12, %p11;
	@%p12 bra 	$L__BB0_13;
	add.s32 	%r33, %r39, %r3;
	mul.wide.u32 	%rd45, %r33, 4;
	add.s64 	%rd46, %rd2, %rd45;
	ld.global.f32 	%f58, [%rd46];
	mad.lo.s32 	%r34, %r39, %r18, %r2;
	mul.wide.s32 	%rd47, %r34, 4;
	add.s64 	%rd48, %rd1, %rd47;
	ld.global.f32 	%f59, [%rd48];
	fma.rn.f32 	%f67, %f58, %f59, %f67;
$L__BB0_13:
	mad.lo.s32 	%r35, %r18, %r1, %r2;
	cvta.to.global.u64 	%rd49, %rd6;
	mul.wide.s32 	%rd50, %r35, 4;
	add.s64 	%rd51, %rd49, %rd50;
	st.global.f32 	[%rd51], %f67;
$L__BB0_14:
	ret;

}


// ===== COMPILED SASS (sm_100) =====

	.target	sm_100

	.elftype	@"ET_EXEC"


//--------------------- .note.nv.tkinfo           --------------------------
	.section	.note.nv.tkinfo,"",@"SHT_NOTE"
	.sectionflags	@"SHF_NOTE_NV_TKINFO"
	.tkinfo
        /*0018*/ 	.word	0x00000002
        /*0030*/ 	.string	""
        /*0030*/ 	.string	"ptxas"
        /*0030*/ 	.string	"Cuda compilation tools, release 13.0, V13.0.88"
        /*0030*/ 	.string	"Build cuda_13.0.r13.0/compiler.36424714_0"
        /*0030*/ 	.string	"-arch sm_100 -m 64 "



//--------------------- .note.nv.cuinfo           --------------------------
	.section	.note.nv.cuinfo,"",@"SHT_NOTE"
	.sectionflags	@"SHF_NOTE_NV_CUINFO"
        /*0018*/ 	.short	0x0002
        /*001a*/ 	.short	0x0064
        /*001c*/ 	.short	0x0082
	.zero		2


//--------------------- .nv.info                  --------------------------
	.section	.nv.info,"",@"SHT_CUDA_INFO"
	.align	4


	//----- nvinfo : EIATTR_REGCOUNT
	.align		4
        /*0000*/ 	.byte	0x04, 0x2f
        /*0002*/ 	.short	(.L_1 - .L_0)
	.align		4
.L_0:
        /*0004*/ 	.word	index@(_Z11mat_mul_gpuPfS_S_iii)
        /*0008*/ 	.word	0x00000020


	//----- nvinfo : EIATTR_FRAME_SIZE
	.align		4
.L_1:
        /*000c*/ 	.byte	0x04, 0x11
        /*000e*/ 	.short	(.L_3 - .L_2)
	.align		4
.L_2:
        /*0010*/ 	.word	index@(_Z11mat_mul_gpuPfS_S_iii)
        /*0014*/ 	.word	0x00000000


	//----- nvinfo : EIATTR_MIN_STACK_SIZE
	.align		4
.L_3:
        /*0018*/ 	.byte	0x04, 0x12
        /*001a*/ 	.short	(.L_5 - .L_4)
	.align		4
.L_4:
        /*001c*/ 	.word	index@(_Z11mat_mul_gpuPfS_S_iii)
        /*0020*/ 	.word	0x00000000
.L_5:


//--------------------- .nv.compat                --------------------------
	.section	.nv.compat,"",@"SHT_CUDA_COMPAT_INFO"
	.align	4
        /*0000*/ 	.byte	0x02, 0x09, 0x00, 0x00, 0x02, 0x02, 0x01, 0x00, 0x02, 0x05, 0x05, 0x00, 0x03, 0x07, 0x01, 0x01
        /*0010*/ 	.byte	0x02, 0x03, 0x00, 0x00, 0x02, 0x06, 0x01, 0x00, 0x04, 0x0b, 0x08, 0x00, 0x09, 0x00, 0x00, 0x00
        /*0020*/ 	.byte	0x00, 0x00, 0x00, 0x00


//--------------------- .nv.info._Z11mat_mul_gpuPfS_S_iii --------------------------
	.section	.nv.info._Z11mat_mul_gpuPfS_S_iii,"",@"SHT_CUDA_INFO"
	.sectionflags	@""
	.align	4


	//----- nvinfo : EIATTR_CUDA_API_VERSION
	.align		4
        /*0000*/ 	.byte	0x04, 0x37
        /*0002*/ 	.short	(.L_7 - .L_6)
.L_6:
        /*0004*/ 	.word	0x00000082


	//----- nvinfo : EIATTR_KPARAM_INFO
	.align		4
.L_7:
        /*0008*/ 	.byte	0x04, 0x17
        /*000a*/ 	.short	(.L_9 - .L_8)
.L_8:
        /*000c*/ 	.word	0x00000000
        /*0010*/ 	.short	0x0005
        /*0012*/ 	.short	0x0020
        /*0014*/ 	.byte	0x00, 0xf0, 0x11, 0x00


	//----- nvinfo : EIATTR_KPARAM_INFO
	.align		4
.L_9:
        /*0018*/ 	.byte	0x04, 0x17
        /*001a*/ 	.short	(.L_11 - .L_10)
.L_10:
        /*001c*/ 	.word	0x00000000
        /*0020*/ 	.short	0x0004
        /*0022*/ 	.short	0x001c
        /*0024*/ 	.byte	0x00, 0xf0, 0x11, 0x00


	//----- nvinfo : EIATTR_KPARAM_INFO
	.align		4
.L_11:
        /*0028*/ 	.byte	0x04, 0x17
        /*002a*/ 	.short	(.L_13 - .L_12)
.L_12:
        /*002c*/ 	.word	0x00000000
        /*0030*/ 	.short	0x0003
        /*0032*/ 	.short	0x0018
        /*0034*/ 	.byte	0x00, 0xf0, 0x11, 0x00


	//----- nvinfo : EIATTR_KPARAM_INFO
	.align		4
.L_13:
        /*0038*/ 	.byte	0x04, 0x17
        /*003a*/ 	.short	(.L_15 - .L_14)
.L_14:
        /*003c*/ 	.word	0x00000000
        /*0040*/ 	.short	0x0002
        /*0042*/ 	.short	0x0010
        /*0044*/ 	.byte	0x00, 0xf5, 0x21, 0x00


	//----- nvinfo : EIATTR_KPARAM_INFO
	.align		4
.L_15:
        /*0048*/ 	.byte	0x04, 0x17
        /*004a*/ 	.short	(.L_17 - .L_16)
.L_16:
        /*004c*/ 	.word	0x00000000
        /*0050*/ 	.short	0x0001
        /*0052*/ 	.short	0x0008
        /*0054*/ 	.byte	0x00, 0xf5, 0x21, 0x00


	//----- nvinfo : EIATTR_KPARAM_INFO
	.align		4
.L_17:
        /*0058*/ 	.byte	0x04, 0x17
        /*005a*/ 	.short	(.L_19 - .L_18)
.L_18:
        /*005c*/ 	.word	0x00000000
        /*0060*/ 	.short	0x0000
        /*0062*/ 	.short	0x0000
        /*0064*/ 	.byte	0x00, 0xf5, 0x21, 0x00


	//----- nvinfo : EIATTR_SPARSE_MMA_MASK
	.align		4
.L_19:
        /*0068*/ 	.byte	0x03, 0x50
        /*006a*/ 	.short	0x0000


	//----- nvinfo : EIATTR_MAXREG_COUNT
	.align		4
        /*006c*/ 	.byte	0x03, 0x1b
        /*006e*/ 	.short	0x00ff


	//----- nvinfo : EIATTR_MERCURY_ISA_VERSION
	.align		4
        /*0070*/ 	.byte	0x03, 0x5f
        /*0072*/ 	.short	0x0101


	//----- nvinfo : EIATTR_VRC_CTA_INIT_COUNT
	.align		4
        /*0074*/ 	.byte	0x02, 0x4a
	.zero		1
	.zero		1


	//----- nvinfo : EIATTR_EXIT_INSTR_OFFSETS
	.align		4
        /*0078*/ 	.byte	0x04, 0x1c
        /*007a*/ 	.short	(.L_21 - .L_20)


	//   ....[0]....
.L_20:
        /*007c*/ 	.word	0x000000c0


	//   ....[1]....
        /*0080*/ 	.word	0x000008e0


	//----- nvinfo : EIATTR_CBANK_PARAM_SIZE
	.align		4
.L_21:
        /*0084*/ 	.byte	0x03, 0x19
        /*0086*/ 	.short	0x0024


	//----- nvinfo : EIATTR_PARAM_CBANK
	.align		4
        /*0088*/ 	.byte	0x04, 0x0a
        /*008a*/ 	.short	(.L_23 - .L_22)
	.align		4
.L_22:
        /*008c*/ 	.word	index@(.nv.constant0._Z11mat_mul_gpuPfS_S_iii)
        /*0090*/ 	.short	0x0380
        /*0092*/ 	.short	0x0024


	//----- nvinfo : EIATTR_SW_WAR
	.align		4
.L_23:
        /*0094*/ 	.byte	0x04, 0x36
        /*0096*/ 	.short	(.L_25 - .L_24)
.L_24:
        /*0098*/ 	.word	0x00000008
.L_25:


//--------------------- .nv.callgraph             --------------------------
	.section	.nv.callgraph,"",@"SHT_CUDA_CALLGRAPH"
	.align	4
	.sectionentsize	8
	.align		4
        /*0000*/ 	.word	0x00000000
	.align		4
        /*0004*/ 	.word	0xffffffff
	.align		4
        /*0008*/ 	.word	0x00000000
	.align		4
        /*000c*/ 	.word	0xfffffffe
	.align		4
        /*0010*/ 	.word	0x00000000
	.align		4
        /*0014*/ 	.word	0xfffffffd
	.align		4
        /*0018*/ 	.word	0x00000000
	.align		4
        /*001c*/ 	.word	0xfffffffc


//--------------------- .text._Z11mat_mul_gpuPfS_S_iii --------------------------
	.section	.text._Z11mat_mul_gpuPfS_S_iii,"ax",@progbits
	.align	128
        .global         _Z11mat_mul_gpuPfS_S_iii
        .type           _Z11mat_mul_gpuPfS_S_iii,@function
        .size           _Z11mat_mul_gpuPfS_S_iii,(.L_x_5 - _Z11mat_mul_gpuPfS_S_iii)
        .other          _Z11mat_mul_gpuPfS_S_iii,@"STO_CUDA_ENTRY STV_DEFAULT"
_Z11mat_mul_gpuPfS_S_iii:
.text._Z11mat_mul_gpuPfS_S_iii:
[----:B------:R-:W-:Y:S01]  /*0000*/  LDC R1, c[0x0][0x37c] ;  /* 0x0000df00ff017b82 */ /* 0x000fe20000000800 */
[----:B------:R-:W0:Y:S07]  /*0010*/  S2R R5, SR_TID.X ;  /* 0x0000000000057919 */ /* 0x000e2e0000002100 */
[----:B------:R-:W1:Y:S01]  /*0020*/  LDC R19, c[0x0][0x364] ;  /* 0x0000d900ff137b82 */ /* 0x000e620000000800 */
[----:B------:R-:W1:Y:S07]  /*0030*/  S2R R4, SR_TID.Y ;  /* 0x0000000000047919 */ /* 0x000e6e0000002200 */
[----:B------:R-:W0:Y:S08]  /*0040*/  S2UR UR5, SR_CTAID.X ;  /* 0x00000000000579c3 */ /* 0x000e300000002500 */
[----:B------:R-:W0:Y:S08]  /*0050*/  LDC R0, c[0x0][0x360] ;  /* 0x0000d800ff007b82 */ /* 0x000e300000000800 */
[----:B------:R-:W1:Y:S08]  /*0060*/  S2UR UR4, SR_CTAID.Y ;  /* 0x00000000000479c3 */ /* 0x000e700000002600 */
[----:B------:R-:W2:Y:S01]  /*0070*/  LDC.64 R2, c[0x0][0x398] ;  /* 0x0000e600ff027b82 */ /* 0x000ea20000000a00 */
[----:B0-----:R-:W-:-:S02]  /*0080*/  IMAD R0, R0, UR5, R5 ;  /* 0x0000000500007c24 */ /* 0x001fc4000f8e0205 */
[----:B-1----:R-:W-:-:S03]  /*0090*/  IMAD R19, R19, UR4, R4 ;  /* 0x0000000413137c24 */ /* 0x002fc6000f8e0204 */
[----:B--2---:R-:W-:-:S04]  /*00a0*/  ISETP.GE.AND P0, PT, R0, R3, PT ;  /* 0x000000030000720c */ /* 0x004fc80003f06270 */
[----:B------:R-:W-:-:S13]  /*00b0*/  ISETP.GE.OR P0, PT, R19, R2, P0 ;  /* 0x000000021300720c */ /* 0x000fda0000706670 */
[----:B------:R-:W-:Y:S05]  /*00c0*/  @P0 EXIT ;  /* 0x000000000000094d */ /* 0x000fea0003800000 */
[----:B------:R-:W0:Y:S01]  /*00d0*/  LDC R2, c[0x0][0x3a0] ;  /* 0x0000e800ff027b82 */ /* 0x000e220000000800 */
[----:B------:R-:W1:Y:S01]  /*00e0*/  LDCU.64 UR4, c[0x0][0x358] ;  /* 0x00006b00ff0477ac */ /* 0x000e620008000a00 */
[----:B------:R-:W-:Y:S01]  /*00f0*/  HFMA2 R24, -RZ, RZ, 0, 0 ;  /* 0x00000000ff187431 */ /* 0x000fe200000001ff */
[----:B0-----:R-:W-:-:S13]  /*0100*/  ISETP.GE.AND P0, PT, R2, 0x1, PT ;  /* 0x000000010200780c */ /* 0x001fda0003f06270 */
[----:B-1----:R-:W-:Y:S05]  /*0110*/  @!P0 BRA `(.L_x_0) ;  /* 0x0000000400e08947 */ /* 0x002fea0003800000 */
[C---:B------:R-:W-:Y:S01]  /*0120*/  ISETP.GE.U32.AND P1, PT, R2.reuse, 0x8, PT ;  /* 0x000000080200780c */ /* 0x040fe20003f26070 */
[----:B------:R-:W-:Y:S01]  /*0130*/  IMAD R20, R19, R2, RZ ;  /* 0x0000000213147224 */ /* 0x000fe200078e02ff */
[----:B------:R-:W-:Y:S02]  /*0140*/  LOP3.LUT R27, R2, 0x7, RZ, 0xc0, !PT ;  /* 0x00000007021b7812 */ /* 0x000fe400078ec0ff */
[----:B------:R-:W-:Y:S02]  /*0150*/  MOV R24, RZ ;  /* 0x000000ff00187202 */ /* 0x000fe40000000f00 */
[----:B------:R-:W-:Y:S02]  /*0160*/  ISETP.NE.AND P0, PT, R27, RZ, PT ;  /* 0x000000ff1b00720c */ /* 0x000fe40003f05270 */
[----:B------:R-:W-:-:S05]  /*0170*/  MOV R21, RZ ;  /* 0x000000ff00157202 */ /* 0x000fca0000000f00 */
[----:B------:R-:W-:Y:S06]  /*0180*/  @!P1 BRA `(.L_x_1) ;  /* 0x0000000000c49947 */ /* 0x000fec0003800000 */
[----:B------:R-:W0:Y:S01]  /*0190*/  LDC.64 R4, c[0x0][0x380] ;  /* 0x0000e000ff047b82 */ /* 0x000e220000000a00 */
[----:B------:R-:W-:Y:S02]  /*01a0*/  LOP3.LUT R21, R2, 0x7ffffff8, RZ, 0xc0, !PT ;  /* 0x7ffffff802157812 */ /* 0x000fe400078ec0ff */
[----:B------:R-:W-:Y:S02]  /*01b0*/  MOV R24, RZ ;  /* 0x000000ff00187202 */ /* 0x000fe40000000f00 */
[----:B------:R-:W-:Y:S02]  /*01c0*/  MOV R18, R0 ;  /* 0x0000000000127202 */ /* 0x000fe40000000f00 */
[----:B------:R-:W-:Y:S01]  /*01d0*/  IADD3 R22, PT, PT, -R21, RZ, RZ ;  /* 0x000000ff15167210 */ /* 0x000fe20007ffe1ff */
[----:B0-----:R-:W-:-:S03]  /*01e0*/  IMAD.WIDE.U32 R4, R20, 0x4, R4 ;  /* 0x0000000414047825 */ /* 0x001fc600078e0004 */
[----:B------:R-:W-:-:S04]  /*01f0*/  IADD3 R6, P1, PT, R4, 0x10, RZ ;  /* 0x0000001004067810 */ /* 0x000fc80007f3e0ff */
[----:B------:R-:W-:-:S09]  /*0200*/  IADD3.X R7, PT, PT, RZ, R5, RZ, P1, !PT ;  /* 0x00000005ff077210 */ /* 0x000fd20000ffe4ff */
.L_x_2:
[----:B------:R-:W0:Y:S01]  /*0210*/  LDC.64 R16, c[0x0][0x388] ;  /* 0x0000e200ff107b82 */ /* 0x000e220000000a00 */
[----:B------:R-:W-:Y:S02]  /*0220*/  MOV R4, R6 ;  /* 0x0000000600047202 */ /* 0x000fe40000000f00 */
[----:B------:R-:W-:-:S05]  /*0230*/  MOV R5, R7 ;  /* 0x0000000700057202 */ /* 0x000fca0000000f00 */
[----:B------:R-:W2:Y:S04]  /*0240*/  LDG.E R25, desc[UR4][R4.64+-0x10] ;  /* 0xfffff00404197981 */ /* 0x000ea8000c1e1900 */
[----:B------:R-:W3:Y:S04]  /*0250*/  LDG.E R23, desc[UR4][R4.64+-0xc] ;  /* 0xfffff40404177981 */ /* 0x000ee8000c1e1900 */
[----:B------:R-:W4:Y:S04]  /*0260*/  LDG.E R29, desc[UR4][R4.64+-0x8] ;  /* 0xfffff804041d7981 */ /* 0x000f28000c1e1900 */
[----:B------:R-:W5:Y:S01]  /*0270*/  LDG.E R28, desc[UR4][R4.64+-0x4] ;  /* 0xfffffc04041c7981 */ /* 0x000f62000c1e1900 */
[----:B0-----:R-:W-:-:S05]  /*0280*/  IMAD.WIDE R16, R18, 0x4, R16 ;  /* 0x0000000412107825 */ /* 0x001fca00078e0210 */
[----:B------:R0:W2:Y:S01]  /*0290*/  LDG.E R26, desc[UR4][R16.64] ;  /* 0x00000004101a7981 */ /* 0x0000a2000c1e1900 */
[----:B------:R-:W-:-:S04]  /*02a0*/  IMAD.WIDE R14, R3, 0x4, R16 ;  /* 0x00000004030e7825 */ /* 0x000fc800078e0210 */
[C---:B------:R-:W-:Y:S02]  /*02b0*/  IMAD.WIDE R6, R3.reuse, 0x4, R14 ;  /* 0x0000000403067825 */ /* 0x040fe400078e020e */
[----:B------:R-:W3:Y:S02]  /*02c0*/  LDG.E R14, desc[UR4][R14.64] ;  /* 0x000000040e0e7981 */ /* 0x000ee4000c1e1900 */
[C---:B------:R-:W-:Y:S02]  /*02d0*/  IMAD.WIDE R10, R3.reuse, 0x4, R6 ;  /* 0x00000004030a7825 */ /* 0x040fe400078e0206 */
[----:B------:R-:W4:Y:S02]  /*02e0*/  LDG.E R6, desc[UR4][R6.64] ;  /* 0x0000000406067981 */ /* 0x000f24000c1e1900 */
[C---:B------:R-:W-:Y:S02]  /*02f0*/  IMAD.WIDE R8, R3.reuse, 0x4, R10 ;  /* 0x0000000403087825 */ /* 0x040fe400078e020a */
[----:B------:R-:W5:Y:S02]  /*0300*/  LDG.E R10, desc[UR4][R10.64] ;  /* 0x000000040a0a7981 */ /* 0x000f64000c1e1900 */
[----:B------:R-:W-:-:S02]  /*0310*/  IMAD.WIDE R12, R3, 0x4, R8 ;  /* 0x00000004030c7825 */ /* 0x000fc400078e0208 */
[----:B------:R-:W5:Y:S04]  /*0320*/  LDG.E R7, desc[UR4][R4.64] ;  /* 0x0000000404077981 */ /* 0x000f68000c1e1900 */
[----:B------:R-:W5:Y:S01]  /*0330*/  LDG.E R8, desc[UR4][R8.64] ;  /* 0x0000000408087981 */ /* 0x000f62000c1e1900 */
[----:B0-----:R-:W-:-:S03]  /*0340*/  IMAD.WIDE R16, R3, 0x4, R12 ;  /* 0x0000000403107825 */ /* 0x001fc600078e020c */
[----:B------:R-:W5:Y:S04]  /*0350*/  LDG.E R12, desc[UR4][R12.64] ;  /* 0x000000040c0c7981 */ /* 0x000f68000c1e1900 */
[----:B------:R-:W5:Y:S04]  /*0360*/  LDG.E R15, desc[UR4][R16.64] ;  /* 0x00000004100f7981 */ /* 0x000f68000c1e1900 */
[----:B------:R-:W5:Y:S04]  /*0370*/  LDG.E R9, desc[UR4][R4.64+0x4] ;  /* 0x0000040404097981 */ /* 0x000f68000c1e1900 */
[----:B------:R-:W5:Y:S01]  /*0380*/  LDG.E R11, desc[UR4][R4.64+0xc] ;  /* 0x00000c04040b7981 */ /* 0x000f62000c1e1900 */
[----:B--2---:R-:W-:Y:S01]  /*0390*/  FFMA R26, R25, R26, R24 ;  /* 0x0000001a191a7223 */ /* 0x004fe20000000018 */
[----:B------:R-:W-:-:S02]  /*03a0*/  IMAD.WIDE R24, R3, 0x4, R16 ;  /* 0x0000000403187825 */ /* 0x000fc400078e0210 */
[----:B------:R-:W2:Y:S04]  /*03b0*/  LDG.E R16, desc[UR4][R4.64+0x8] ;  /* 0x0000080404107981 */ /* 0x000ea8000c1e1900 */
[----:B------:R-:W2:Y:S01]  /*03c0*/  LDG.E R24, desc[UR4][R24.64] ;  /* 0x0000000418187981 */ /* 0x000ea2000c1e1900 */
[----:B---3--:R-:W-:Y:S01]  /*03d0*/  FFMA R14, R23, R14, R26 ;  /* 0x0000000e170e7223 */ /* 0x008fe2000000001a */
[----:B------:R-:W-:-:S03]  /*03e0*/  IADD3 R22, PT, PT, R22, 0x8, RZ ;  /* 0x0000000816167810 */ /* 0x000fc60007ffe0ff */
[----:B----4-:R-:W-:Y:S01]  /*03f0*/  FFMA R29, R29, R6, R14 ;  /* 0x000000061d1d7223 */ /* 0x010fe2000000000e */
[----:B------:R-:W-:-:S03]  /*0400*/  ISETP.NE.AND P1, PT, R22, RZ, PT ;  /* 0x000000ff1600720c */ /* 0x000fc60003f25270 */
[----:B-----5:R-:W-:Y:S01]  /*0410*/  FFMA R10, R28, R10, R29 ;  /* 0x0000000a1c0a7223 */ /* 0x020fe2000000001d */
[----:B------:R-:W-:-:S03]  /*0420*/  IADD3 R6, P2, PT, R4, 0x20, RZ ;  /* 0x0000002004067810 */ /* 0x000fc60007f5e0ff */
[----:B------:R-:W-:Y:S01]  /*0430*/  FFMA R8, R7, R8, R10 ;  /* 0x0000000807087223 */ /* 0x000fe2000000000a */
[----:B------:R-:W-:Y:S02]  /*0440*/  IADD3.X R7, PT, PT, RZ, R5, RZ, P2, !PT ;  /* 0x00000005ff077210 */ /* 0x000fe400017fe4ff */
[----:B------:R-:W-:Y:S01]  /*0450*/  LEA R18, R3, R18, 0x3 ;  /* 0x0000001203127211 */ /* 0x000fe200078e18ff */
[----:B------:R-:W-:-:S04]  /*0460*/  FFMA R9, R9, R12, R8 ;  /* 0x0000000c09097223 */ /* 0x000fc80000000008 */
[----:B--2---:R-:W-:-:S04]  /*0470*/  FFMA R16, R16, R15, R9 ;  /* 0x0000000f10107223 */ /* 0x004fc80000000009 */
[----:B------:R-:W-:Y:S01]  /*0480*/  FFMA R24, R11, R24, R16 ;  /* 0x000000180b187223 */ /* 0x000fe20000000010 */
[----:B------:R-:W-:Y:S06]  /*0490*/  @P1 BRA `(.L_x_2) ;  /* 0xfffffffc005c1947 */ /* 0x000fec000383ffff */
.L_x_1:
[----:B------:R-:W-:Y:S05]  /*04a0*/  @!P0 BRA `(.L_x_0) ;  /* 0x0000000000fc8947 */ /* 0x000fea0003800000 */
[----:B------:R-:W-:Y:S02]  /*04b0*/  ISETP.GE.U32.AND P1, PT, R27, 0x4, PT ;  /* 0x000000041b00780c */ /* 0x000fe40003f26070 */
[----:B------:R-:W-:-:S04]  /*04c0*/  LOP3.LUT R16, R2, 0x3, RZ, 0xc0, !PT ;  /* 0x0000000302107812 */ /* 0x000fc800078ec0ff */
[----:B------:R-:W-:-:S07]  /*04d0*/  ISETP.NE.AND P0, PT, R16, RZ, PT ;  /* 0x000000ff1000720c */ /* 0x000fce0003f05270 */
[----:B------:R-:W-:Y:S06]  /*04e0*/  @!P1 BRA `(.L_x_3) ;  /* 0x00000000006c9947 */ /* 0x000fec0003800000 */
[----:B------:R-:W0:Y:S01]  /*04f0*/  LDC.64 R6, c[0x0][0x388] ;  /* 0x0000e200ff067b82 */ /* 0x000e220000000a00 */
[----:B------:R-:W1:Y:S01]  /*0500*/  LDCU.64 UR6, c[0x0][0x380] ;  /* 0x00007000ff0677ac */ /* 0x000e620008000a00 */
[----:B------:R-:W-:Y:S01]  /*0510*/  IMAD R9, R21, R3, R0 ;  /* 0x0000000315097224 */ /* 0x000fe200078e0200 */
[CC--:B------:R-:W-:Y:S02]  /*0520*/  IADD3 R5, PT, PT, R20.reuse, R21.reuse, RZ ;  /* 0x0000001514057210 */ /* 0x0c0fe40007ffe0ff */
[----:B------:R-:W-:-:S03]  /*0530*/  IADD3 R10, P1, PT, R20, R21, RZ ;  /* 0x00000015140a7210 */ /* 0x000fc60007f3e0ff */
[----:B------:R-:W2:Y:S01]  /*0540*/  LDC.64 R14, c[0x0][0x380] ;  /* 0x0000e000ff0e7b82 */ /* 0x000ea20000000a00 */
[----:B0-----:R-:W-:-:S04]  /*0550*/  IMAD.WIDE R6, R9, 0x4, R6 ;  /* 0x0000000409067825 */ /* 0x001fc800078e0206 */
[----:B------:R-:W-:Y:S02]  /*0560*/  IMAD.WIDE R8, R3, 0x4, R6 ;  /* 0x0000000403087825 */ /* 0x000fe400078e0206 */
[----:B------:R-:W3:Y:S02]  /*0570*/  LDG.E R6, desc[UR4][R6.64] ;  /* 0x0000000406067981 */ /* 0x000ee4000c1e1900 */
[----:B--2---:R-:W-:Y:S01]  /*0580*/  IMAD.WIDE.U32 R14, R5, 0x4, R14 ;  /* 0x00000004050e7825 */ /* 0x004fe200078e000e */
[----:B------:R-:W-:Y:S02]  /*0590*/  IADD3.X R5, PT, PT, RZ, RZ, RZ, P1, !PT ;  /* 0x000000ffff057210 */ /* 0x000fe40000ffe4ff */
[----:B-1----:R-:W-:-:S03]  /*05a0*/  LEA R4, P1, R10, UR6, 0x2 ;  /* 0x000000060a047c11 */ /* 0x002fc6000f8210ff */
[----:B------:R-:W3:Y:S01]  /*05b0*/  LDG.E R15, desc[UR4][R14.64] ;  /* 0x000000040e0f7981 */ /* 0x000ee2000c1e1900 */
[----:B------:R-:W-:Y:S01]  /*05c0*/  LEA.HI.X R5, R10, UR7, R5, 0x2, P1 ;  /* 0x000000070a057c11 */ /* 0x000fe200088f1405 */
[C---:B------:R-:W-:Y:S02]  /*05d0*/  IMAD.WIDE R10, R3.reuse, 0x4, R8 ;  /* 0x00000004030a7825 */ /* 0x040fe400078e0208 */
[----:B------:R-:W2:Y:S04]  /*05e0*/  LDG.E R8, desc[UR4][R8.64] ;  /* 0x0000000408087981 */ /* 0x000ea8000c1e1900 */
[----:B------:R-:W2:Y:S01]  /*05f0*/  LDG.E R17, desc[UR4][R4.64+0x4] ;  /* 0x0000040404117981 */ /* 0x000ea2000c1e1900 */
[----:B------:R-:W-:-:S03]  /*0600*/  IMAD.WIDE R12, R3, 0x4, R10 ;  /* 0x00000004030c7825 */ /* 0x000fc600078e020a */
[----:B------:R-:W4:Y:S04]  /*0610*/  LDG.E R22, desc[UR4][R10.64] ;  /* 0x000000040a167981 */ /* 0x000f28000c1e1900 */
[----:B------:R-:W4:Y:S04]  /*0620*/  LDG.E R18, desc[UR4][R4.64+0x8] ;  /* 0x0000080404127981 */ /* 0x000f28000c1e1900 */
[----:B------:R-:W5:Y:S04]  /*0630*/  LDG.E R26, desc[UR4][R4.64+0xc] ;  /* 0x00000c04041a7981 */ /* 0x000f68000c1e1900 */
[----:B------:R-:W5:Y:S01]  /*0640*/  LDG.E R12, desc[UR4][R12.64] ;  /* 0x000000040c0c7981 */ /* 0x000f62000c1e1900 */
[----:B------:R-:W-:Y:S01]  /*0650*/  IADD3 R21, PT, PT, R21, 0x4, RZ ;  /* 0x0000000415157810 */ /* 0x000fe20007ffe0ff */
[----:B---3--:R-:W-:-:S04]  /*0660*/  FFMA R24, R15, R6, R24 ;  /* 0x000000060f187223 */ /* 0x008fc80000000018 */
[----:B--2---:R-:W-:-:S04]  /*0670*/  FFMA R17, R17, R8, R24 ;  /* 0x0000000811117223 */ /* 0x004fc80000000018 */
[----:B----4-:R-:W-:-:S04]  /*0680*/  FFMA R17, R18, R22, R17 ;  /* 0x0000001612117223 */ /* 0x010fc80000000011 */
[----:B-----5:R-:W-:-:S07]  /*0690*/  FFMA R24, R26, R12, R17 ;  /* 0x0000000c1a187223 */ /* 0x020fce0000000011 */
.L_x_3:
[----:B------:R-:W-:Y:S05]  /*06a0*/  @!P0 BRA `(.L_x_0) ;  /* 0x00000000007c8947 */ /* 0x000fea0003800000 */
[----:B------:R-:W-:Y:S01]  /*06b0*/  ISETP.NE.AND P1, PT, R16, 0x1, PT ;  /* 0x000000011000780c */ /* 0x000fe20003f25270 */
[----:B------:R-:W0:Y:S01]  /*06c0*/  LDC.64 R12, c[0x0][0x380] ;  /* 0x0000e000ff0c7b82 */ /* 0x000e220000000a00 */
[----:B------:R-:W-:-:S04]  /*06d0*/  LOP3.LUT R2, R2, 0x1, RZ, 0xc0, !PT ;  /* 0x0000000102027812 */ /* 0x000fc800078ec0ff */
[----:B------:R-:W-:-:S03]  /*06e0*/  ISETP.NE.U32.AND P0, PT, R2, 0x1, PT ;  /* 0x000000010200780c */ /* 0x000fc60003f05070 */
[----:B------:R-:W1:Y:S04]  /*06f0*/  LDC.64 R10, c[0x0][0x388] ;  /* 0x0000e200ff0a7b82 */ /* 0x000e680000000a00 */
[CC--:B------:R-:W-:Y:S02]  /*0700*/  @P1 IADD3 R15, PT, PT, R20.reuse, R21.reuse, RZ ;  /* 0x00000015140f1210 */ /* 0x0c0fe40007ffe0ff */
[----:B------:R-:W-:Y:S02]  /*0710*/  @P1 IADD3 R2, P2, PT, R20, R21, RZ ;  /* 0x0000001514021210 */ /* 0x000fe40007f5e0ff */
[----:B------:R-:W2:Y:S02]  /*0720*/  @P1 LDC.64 R4, c[0x0][0x380] ;  /* 0x0000e000ff041b82 */ /* 0x000ea40000000a00 */
[----:B------:R-:W-:-:S06]  /*0730*/  @P1 IADD3.X R14, PT, PT, RZ, RZ, RZ, P2, !PT ;  /* 0x000000ffff0e1210 */ /* 0x000fcc00017fe4ff */
[----:B------:R-:W3:Y:S01]  /*0740*/  LDC.64 R6, c[0x0][0x380] ;  /* 0x0000e000ff067b82 */ /* 0x000ee20000000a00 */
[----:B0-----:R-:W-:-:S04]  /*0750*/  @P1 IMAD.WIDE.U32 R12, R15, 0x4, R12 ;  /* 0x000000040f0c1825 */ /* 0x001fc800078e000c */
[C---:B------:R-:W-:Y:S01]  /*0760*/  @P1 IMAD R15, R21.reuse, R3, R0 ;  /* 0x00000003150f1224 */ /* 0x040fe200078e0200 */
[----:B------:R-:W-:Y:S01]  /*0770*/  @P1 IADD3 R21, PT, PT, R21, 0x2, RZ ;  /* 0x0000000215151810 */ /* 0x000fe20007ffe0ff */
[----:B------:R-:W4:Y:S01]  /*0780*/  @P1 LDG.E R13, desc[UR4][R12.64] ;  /* 0x000000040c0d1981 */ /* 0x000f22000c1e1900 */
[----:B------:R-:W0:Y:S01]  /*0790*/  LDC.64 R8, c[0x0][0x388] ;  /* 0x0000e200ff087b82 */ /* 0x000e220000000a00 */
[----:B-1----:R-:W-:Y:S01]  /*07a0*/  @P1 IMAD.WIDE R10, R15, 0x4, R10 ;  /* 0x000000040f0a1825 */ /* 0x002fe200078e020a */
[----:B------:R-:W-:Y:S02]  /*07b0*/  @!P0 IADD3 R17, PT, PT, R20, R21, RZ ;  /* 0x0000001514118210 */ /* 0x000fe40007ffe0ff */
[----:B--2---:R-:W-:Y:S01]  /*07c0*/  @P1 LEA R4, P2, R2, R4, 0x2 ;  /* 0x0000000402041211 */ /* 0x004fe200078410ff */
[----:B------:R-:W-:-:S03]  /*07d0*/  @!P0 IMAD R21, R21, R3, R0 ;  /* 0x0000000315158224 */ /* 0x000fc600078e0200 */
[----:B------:R-:W-:Y:S01]  /*07e0*/  @P1 LEA.HI.X R5, R2, R5, R14, 0x2, P2 ;  /* 0x0000000502051211 */ /* 0x000fe200010f140e */
[----:B------:R-:W-:Y:S01]  /*07f0*/  @P1 IMAD.WIDE R14, R3, 0x4, R10 ;  /* 0x00000004030e1825 */ /* 0x000fe200078e020a */
[----:B------:R-:W4:Y:S03]  /*0800*/  @P1 LDG.E R2, desc[UR4][R10.64] ;  /* 0x000000040a021981 */ /* 0x000f26000c1e1900 */
[----:B---3--:R-:W-:Y:S01]  /*0810*/  @!P0 IMAD.WIDE.U32 R6, R17, 0x4, R6 ;  /* 0x0000000411068825 */ /* 0x008fe200078e0006 */
[----:B------:R-:W2:Y:S04]  /*0820*/  @P1 LDG.E R5, desc[UR4][R4.64+0x4] ;  /* 0x0000040404051981 */ /* 0x000ea8000c1e1900 */
[----:B------:R-:W2:Y:S01]  /*0830*/  @P1 LDG.E R14, desc[UR4][R14.64] ;  /* 0x000000040e0e1981 */ /* 0x000ea2000c1e1900 */
[----:B0-----:R-:W-:-:S03]  /*0840*/  @!P0 IMAD.WIDE R8, R21, 0x4, R8 ;  /* 0x0000000415088825 */ /* 0x001fc600078e0208 */
[----:B------:R-:W3:Y:S04]  /*0850*/  @!P0 LDG.E R7, desc[UR4][R6.64] ;  /* 0x0000000406078981 */ /* 0x000ee8000c1e1900 */
[----:B------:R-:W3:Y:S01]  /*0860*/  @!P0 LDG.E R8, desc[UR4][R8.64] ;  /* 0x0000000408088981 */ /* 0x000ee2000c1e1900 */
[----:B----4-:R-:W-:-:S04]  /*0870*/  @P1 FFMA R2, R13, R2, R24 ;  /* 0x000000020d021223 */ /* 0x010fc80000000018 */
[----:B--2---:R-:W-:-:S04]  /*0880*/  @P1 FFMA R24, R5, R14, R2 ;  /* 0x0000000e05181223 */ /* 0x004fc80000000002 */
[----:B---3--:R-:W-:-:S07]  /*0890*/  @!P0 FFMA R24, R7, R8, R24 ;  /* 0x0000000807188223 */ /* 0x008fce0000000018 */
.L_x_0:
[----:B------:R-:W0:Y:S01]  /*08a0*/  LDC.64 R4, c[0x0][0x390] ;  /* 0x0000e400ff047b82 */ /* 0x000e220000000a00 */
[----:B------:R-:W-:-:S04]  /*08b0*/  IMAD R3, R19, R3, R0 ;  /* 0x0000000313037224 */ /* 0x000fc800078e0200 */
[----:B0-----:R-:W-:-:S05]  /*08c0*/  IMAD.WIDE R2, R3, 0x4, R4 ;  /* 0x0000000403027825 */ /* 0x001fca00078e0204 */
[----:B------:R-:W-:Y:S01]  /*08d0*/  STG.E desc[UR4][R2.64], R24 ;  /* 0x0000001802007986 */ /* 0x000fe2000c101904 */
[----:B------:R-:W-:Y:S05]  /*08e0*/  EXIT ;  /* 0x000000000000794d */ /* 0x000fea0003800000 */
.L_x_4:
[----:B------:R-:W-:-:S00]  /*08f0*/  BRA `(.L_x_4) ;  /* 0xfffffffc00fc7947 */ /* 0x000fc0000383ffff */
[----:B------:R-:W-:-:S00]  /*0900*/  NOP ;  /* 0x0000000000007918 */ /* 0x000fc00000000000 */
[----:B------:R-:W-:-:S00]  /*0910*/  NOP ;  /* 0x0000000000007918 */ /* 0x000fc00000000000 */
[----:B------:R-:W-:-:S00]  /*0920*/  NOP ;  /* 0x0000000000007918 */ /* 0x000fc00000000000 */
[----:B------:R-:W-:-:S00]  /*0930*/  NOP ;  /* 0x0000000000007918 */ /* 0x000fc00000000000 */
[----:B------:R-:W-:-:S00]  /*0940*/  NOP ;  /* 0x0000000000007918 */ /* 0x000fc00000000000 */
[----:B------:R-:W-:-:S00]  /*0950*/  NOP ;  /* 0x0000000000007918 */ /* 0x000fc00000000000 */
[----:B------:R-:W-:-:S00]  /*0960*/  NOP ;  /* 0x0000000000007918 */ /* 0x000fc00000000000 */
[----:B------:R-:W-:-:S00]  /*0970*/  NOP ;  /* 0x0000000000007918 */ /* 0x000fc00000000000 */
.L_x_5:


//--------------------- .nv.shared.reserved.0     --------------------------
	.section	.nv.shared.reserved.0,"aw",@nobits
	.weak		__nv_reservedSMEM_offset_0_alias
	.size		__nv_reservedSMEM_offset_0_alias, 0, 64
	.other		__nv_reservedSMEM_offset_0_alias,@"STO_CUDA_RESERVED_SHARED STV_DEFAULT"
__nv_reservedSMEM_offset_0_alias:
	.zero		0
	.zero		64


//--------------------- .nv.constant0._Z11mat_mul_gpuPfS_S_iii --------------------------
	.section	.nv.constant0._Z11mat_mul_gpuPfS_S_iii,"a",@progbits
	.sectionflags	@""
	.align	4
.nv.constant0._Z11mat_mul_gpuPfS_S_iii:
	.zero		932


//--------------------- SYMBOLS --------------------------

	.type		.nv.reservedSmem.offset0,@object
	.size		.nv.reservedSmem.offset0,0x4
